//
// Generated by NVIDIA NVVM Compiler
//
// Compiler Build ID: CL-36424714
// Cuda compilation tools, release 13.0, V13.0.88
// Based on NVVM 20.0.0
//

.version 9.0
.target sm_100
.address_size 64

	// .globl	apply_color_pipeline

.visible .entry apply_color_pipeline(
	.param .u64 .ptr .align 1 apply_color_pipeline_param_0,
	.param .u64 .ptr .align 1 apply_color_pipeline_param_1,
	.param .u32 apply_color_pipeline_param_2,
	.param .u32 apply_color_pipeline_param_3,
	.param .f32 apply_color_pipeline_param_4,
	.param .f32 apply_color_pipeline_param_5,
	.param .f32 apply_color_pipeline_param_6,
	.param .u32 apply_color_pipeline_param_7,
	.param .u32 apply_color_pipeline_param_8,
	.param .u64 .ptr .align 1 apply_color_pipeline_param_9
)
{
	.reg .pred 	%p<4>;
	.reg .b16 	%rs<4>;
	.reg .b32 	%r<24>;
	.reg .b32 	%f<57>;
	.reg .b64 	%rd<11>;

	ld.param.u64 	%rd1, [apply_color_pipeline_param_0];
	ld.param.u64 	%rd2, [apply_color_pipeline_param_1];
	ld.param.u32 	%r3, [apply_color_pipeline_param_2];
	ld.param.u32 	%r6, [apply_color_pipeline_param_3];
	ld.param.f32 	%f1, [apply_color_pipeline_param_4];
	ld.param.f32 	%f2, [apply_color_pipeline_param_5];
	ld.param.f32 	%f3, [apply_color_pipeline_param_6];
	ld.param.u32 	%r4, [apply_color_pipeline_param_7];
	ld.param.u32 	%r5, [apply_color_pipeline_param_8];
	ld.param.u64 	%rd3, [apply_color_pipeline_param_9];
	mov.u32 	%r8, %ntid.x;
	mov.u32 	%r9, %ctaid.x;
	mov.u32 	%r10, %tid.x;
	mad.lo.s32 	%r1, %r8, %r9, %r10;
	mov.u32 	%r11, %ntid.y;
	mov.u32 	%r12, %ctaid.y;
	mov.u32 	%r13, %tid.y;
	mad.lo.s32 	%r14, %r11, %r12, %r13;
	setp.ge.s32 	%p1, %r1, %r3;
	setp.ge.s32 	%p2, %r14, %r6;
	or.pred  	%p3, %p1, %p2;
	@%p3 bra 	$L__BB0_2;
	cvta.to.global.u64 	%rd4, %rd1;
	cvta.to.global.u64 	%rd5, %rd3;
	cvta.to.global.u64 	%rd6, %rd2;
	mad.lo.s32 	%r15, %r3, %r14, %r1;
	mul.lo.s32 	%r16, %r15, 3;
	sub.s32 	%r17, %r5, %r4;
	cvt.rn.f32.s32 	%f4, %r17;
	rcp.rn.f32 	%f5, %f4;
	mul.wide.s32 	%rd7, %r16, 2;
	add.s64 	%rd8, %rd4, %rd7;
	ld.global.nc.u16 	%rs1, [%rd8];
	cvt.u32.u16 	%r18, %rs1;
	ld.global.nc.u16 	%rs2, [%rd8+2];
	cvt.u32.u16 	%r19, %rs2;
	ld.global.nc.u16 	%rs3, [%rd8+4];
	cvt.u32.u16 	%r20, %rs3;
	sub.s32 	%r21, %r18, %r4;
	cvt.rn.f32.s32 	%f6, %r21;
	mul.f32 	%f7, %f5, %f6;
	max.f32 	%f8, %f7, 0f00000000;
	sub.s32 	%r22, %r19, %r4;
	cvt.rn.f32.s32 	%f9, %r22;
	mul.f32 	%f10, %f5, %f9;
	max.f32 	%f11, %f10, 0f00000000;
	sub.s32 	%r23, %r20, %r4;
	cvt.rn.f32.s32 	%f12, %r23;
	mul.f32 	%f13, %f5, %f12;
	max.f32 	%f14, %f13, 0f00000000;
	mul.f32 	%f15, %f1, %f8;
	mul.f32 	%f16, %f2, %f11;
	mul.f32 	%f17, %f3, %f14;
	ld.global.nc.f32 	%f18, [%rd5];
	ld.global.nc.f32 	%f19, [%rd5+4];
	ld.global.nc.f32 	%f20, [%rd5+8];
	ld.global.nc.f32 	%f21, [%rd5+12];
	fma.rn.f32 	%f22, %f20, %f17, %f21;
	fma.rn.f32 	%f23, %f19, %f16, %f22;
	fma.rn.f32 	%f24, %f18, %f15, %f23;
	ld.global.nc.f32 	%f25, [%rd5+16];
	ld.global.nc.f32 	%f26, [%rd5+20];
	ld.global.nc.f32 	%f27, [%rd5+24];
	ld.global.nc.f32 	%f28, [%rd5+28];
	fma.rn.f32 	%f29, %f27, %f17, %f28;
	fma.rn.f32 	%f30, %f26, %f16, %f29;
	fma.rn.f32 	%f31, %f25, %f15, %f30;
	ld.global.nc.f32 	%f32, [%rd5+32];
	ld.global.nc.f32 	%f33, [%rd5+36];
	ld.global.nc.f32 	%f34, [%rd5+40];
	ld.global.nc.f32 	%f35, [%rd5+44];
	fma.rn.f32 	%f36, %f34, %f17, %f35;
	fma.rn.f32 	%f37, %f33, %f16, %f36;
	fma.rn.f32 	%f38, %f32, %f15, %f37;
	mul.f32 	%f39, %f38, 0fBEFF3F82;
	fma.rn.f32 	%f40, %f31, 0fBFC4C0F4, %f39;
	fma.rn.f32 	%f41, %f24, 0f404F639A, %f40;
	mul.f32 	%f42, %f41, 0f40600000;
	mul.f32 	%f43, %f38, 0f3D2A36A0;
	fma.rn.f32 	%f44, %f31, 0f3FF0211F, %f43;
	fma.rn.f32 	%f45, %f24, 0fBF7821D1, %f44;
	mul.f32 	%f46, %f45, 0f40600000;
	mul.f32 	%f47, %f38, 0f3F875328;
	fma.rn.f32 	%f48, %f31, 0fBE50EC2A, %f47;
	fma.rn.f32 	%f49, %f24, 0f3D63EA55, %f48;
	mul.f32 	%f50, %f49, 0f40600000;
	max.f32 	%f51, %f42, 0f00000000;
	min.f32 	%f52, %f51, 0f3F800000;
	mul.wide.s32 	%rd9, %r16, 4;
	add.s64 	%rd10, %rd6, %rd9;
	st.global.f32 	[%rd10], %f52;
	max.f32 	%f53, %f46, 0f00000000;
	min.f32 	%f54, %f53, 0f3F800000;
	st.global.f32 	[%rd10+4], %f54;
	max.f32 	%f55, %f50, 0f00000000;
	min.f32 	%f56, %f55, 0f3F800000;
	st.global.f32 	[%rd10+8], %f56;
$L__BB0_2:
	ret;

}


// ===== COMPILED SASS (sm_100) =====

	.target	sm_100

	.elftype	@"ET_EXEC"


//--------------------- .note.nv.tkinfo           --------------------------
	.section	.note.nv.tkinfo,"",@"SHT_NOTE"
	.sectionflags	@"SHF_NOTE_NV_TKINFO"
	.tkinfo
        /*0018*/ 	.word	0x00000002
        /*0030*/ 	.string	""
        /*0030*/ 	.string	"ptxas"
        /*0030*/ 	.string	"Cuda compilation tools, release 13.0, V13.0.88"
        /*0030*/ 	.string	"Build cuda_13.0.r13.0/compiler.36424714_0"
        /*0030*/ 	.string	"-arch sm_100 -m 64 "



//--------------------- .note.nv.cuinfo           --------------------------
	.section	.note.nv.cuinfo,"",@"SHT_NOTE"
	.sectionflags	@"SHF_NOTE_NV_CUINFO"
        /*0018*/ 	.short	0x0002
        /*001a*/ 	.short	0x0064
        /*001c*/ 	.short	0x0082
	.zero		2


//--------------------- .nv.info                  --------------------------
	.section	.nv.info,"",@"SHT_CUDA_INFO"
	.align	4


	//----- nvinfo : EIATTR_REGCOUNT
	.align		4
        /*0000*/ 	.byte	0x04, 0x2f
        /*0002*/ 	.short	(.L_1 - .L_0)
	.align		4
.L_0:
        /*0004*/ 	.word	index@(apply_color_pipeline)
        /*0008*/ 	.word	0x00000019


	//----- nvinfo : EIATTR_FRAME_SIZE
	.align		4
.L_1:
        /*000c*/ 	.byte	0x04, 0x11
        /*000e*/ 	.short	(.L_3 - .L_2)
	.align		4
.L_2:
        /*0010*/ 	.word	index@($__internal_0_$__cuda_sm20_rcp_rn_f32_slowpath)
        /*0014*/ 	.word	0x00000000


	//----- nvinfo : EIATTR_FRAME_SIZE
	.align		4
.L_3:
        /*0018*/ 	.byte	0x04, 0x11
        /*001a*/ 	.short	(.L_5 - .L_4)
	.align		4
.L_4:
        /*001c*/ 	.word	index@(apply_color_pipeline)
        /*0020*/ 	.word	0x00000000


	//----- nvinfo : EIATTR_MIN_STACK_SIZE
	.align		4
.L_5:
        /*0024*/ 	.byte	0x04, 0x12
        /*0026*/ 	.short	(.L_7 - .L_6)
	.align		4
.L_6:
        /*0028*/ 	.word	index@(apply_color_pipeline)
        /*002c*/ 	.word	0x00000000
.L_7:


//--------------------- .nv.compat                --------------------------
	.section	.nv.compat,"",@"SHT_CUDA_COMPAT_INFO"
	.align	4
        /*0000*/ 	.byte	0x02, 0x09, 0x00, 0x00, 0x02, 0x02, 0x01, 0x00, 0x02, 0x05, 0x05, 0x00, 0x03, 0x07, 0x01, 0x01
        /*0010*/ 	.byte	0x02, 0x03, 0x00, 0x00, 0x02, 0x06, 0x01, 0x00, 0x04, 0x0b, 0x08, 0x00, 0x09, 0x00, 0x00, 0x00
        /*0020*/ 	.byte	0x00, 0x00, 0x00, 0x00


//--------------------- .nv.info.apply_color_pipeline --------------------------
	.section	.nv.info.apply_color_pipeline,"",@"SHT_CUDA_INFO"
	.sectionflags	@""
	.align	4


	//----- nvinfo : EIATTR_CUDA_API_VERSION
	.align		4
        /*0000*/ 	.byte	0x04, 0x37
        /*0002*/ 	.short	(.L_9 - .L_8)
.L_8:
        /*0004*/ 	.word	0x00000082


	//----- nvinfo : EIATTR_KPARAM_INFO
	.align		4
.L_9:
        /*0008*/ 	.byte	0x04, 0x17
        /*000a*/ 	.short	(.L_11 - .L_10)
.L_10:
        /*000c*/ 	.word	0x00000000
        /*0010*/ 	.short	0x0009
        /*0012*/ 	.short	0x0030
        /*0014*/ 	.byte	0x00, 0xf5, 0x21, 0x00


	//----- nvinfo : EIATTR_KPARAM_INFO
	.align		4
.L_11:
        /*0018*/ 	.byte	0x04, 0x17
        /*001a*/ 	.short	(.L_13 - .L_12)
.L_12:
        /*001c*/ 	.word	0x00000000
        /*0020*/ 	.short	0x0008
        /*0022*/ 	.short	0x0028
        /*0024*/ 	.byte	0x00, 0xf0, 0x11, 0x00


	//----- nvinfo : EIATTR_KPARAM_INFO
	.align		4
.L_13:
        /*0028*/ 	.byte	0x04, 0x17
        /*002a*/ 	.short	(.L_15 - .L_14)
.L_14:
        /*002c*/ 	.word	0x00000000
        /*0030*/ 	.short	0x0007
        /*0032*/ 	.short	0x0024
        /*0034*/ 	.byte	0x00, 0xf0, 0x11, 0x00


	//----- nvinfo : EIATTR_KPARAM_INFO
	.align		4
.L_15:
        /*0038*/ 	.byte	0x04, 0x17
        /*003a*/ 	.short	(.L_17 - .L_16)
.L_16:
        /*003c*/ 	.word	0x00000000
        /*0040*/ 	.short	0x0006
        /*0042*/ 	.short	0x0020
        /*0044*/ 	.byte	0x00, 0xf0, 0x11, 0x00


	//----- nvinfo : EIATTR_KPARAM_INFO
	.align		4
.L_17:
        /*0048*/ 	.byte	0x04, 0x17
        /*004a*/ 	.short	(.L_19 - .L_18)
.L_18:
        /*004c*/ 	.word	0x00000000
        /*0050*/ 	.short	0x0005
        /*0052*/ 	.short	0x001c
        /*0054*/ 	.byte	0x00, 0xf0, 0x11, 0x00


	//----- nvinfo : EIATTR_KPARAM_INFO
	.align		4
.L_19:
        /*0058*/ 	.byte	0x04, 0x17
        /*005a*/ 	.short	(.L_21 - .L_20)
.L_20:
        /*005c*/ 	.word	0x00000000
        /*0060*/ 	.short	0x0004
        /*0062*/ 	.short	0x0018
        /*0064*/ 	.byte	0x00, 0xf0, 0x11, 0x00


	//----- nvinfo : EIATTR_KPARAM_INFO
	.align		4
.L_21:
        /*0068*/ 	.byte	0x04, 0x17
        /*006a*/ 	.short	(.L_23 - .L_22)
.L_22:
        /*006c*/ 	.word	0x00000000
        /*0070*/ 	.short	0x0003
        /*0072*/ 	.short	0x0014
        /*0074*/ 	.byte	0x00, 0xf0, 0x11, 0x00


	//----- nvinfo : EIATTR_KPARAM_INFO
	.align		4
.L_23:
        /*0078*/ 	.byte	0x04, 0x17
        /*007a*/ 	.short	(.L_25 - .L_24)
.L_24:
        /*007c*/ 	.word	0x00000000
        /*0080*/ 	.short	0x0002
        /*0082*/ 	.short	0x0010
        /*0084*/ 	.byte	0x00, 0xf0, 0x11, 0x00


	//----- nvinfo : EIATTR_KPARAM_INFO
	.align		4
.L_25:
        /*0088*/ 	.byte	0x04, 0x17
        /*008a*/ 	.short	(.L_27 - .L_26)
.L_26:
        /*008c*/ 	.word	0x00000000
        /*0090*/ 	.short	0x0001
        /*0092*/ 	.short	0x0008
        /*0094*/ 	.byte	0x00, 0xf5, 0x21, 0x00


	//----- nvinfo : EIATTR_KPARAM_INFO
	.align		4
.L_27:
        /*0098*/ 	.byte	0x04, 0x17
        /*009a*/ 	.short	(.L_29 - .L_28)
.L_28:
        /*009c*/ 	.word	0x00000000
        /*00a0*/ 	.short	0x0000
        /*00a2*/ 	.short	0x0000
        /*00a4*/ 	.byte	0x00, 0xf5, 0x21, 0x00


	//----- nvinfo : EIATTR_SPARSE_MMA_MASK
	.align		4
.L_29:
        /*00a8*/ 	.byte	0x03, 0x50
        /*00aa*/ 	.short	0x0000


	//----- nvinfo : EIATTR_MAXREG_COUNT
	.align		4
        /*00ac*/ 	.byte	0x03, 0x1b
        /*00ae*/ 	.short	0x00ff


	//----- nvinfo : EIATTR_MERCURY_ISA_VERSION
	.align		4
        /*00b0*/ 	.byte	0x03, 0x5f
        /*00b2*/ 	.short	0x0101


	//----- nvinfo : EIATTR_VRC_CTA_INIT_COUNT
	.align		4
        /*00b4*/ 	.byte	0x02, 0x4a
	.zero		1
	.zero		1


	//----- nvinfo : EIATTR_EXIT_INSTR_OFFSETS
	.align		4
        /*00b8*/ 	.byte	0x04, 0x1c
        /*00ba*/ 	.short	(.L_31 - .L_30)


	//   ....[0]....
.L_30:
        /*00bc*/ 	.word	0x000000c0


	//   ....[1]....
        /*00c0*/ 	.word	0x000005c0


	//----- nvinfo : EIATTR_CRS_STACK_SIZE
	.align		4
.L_31:
        /*00c4*/ 	.byte	0x04, 0x1e
        /*00c6*/ 	.short	(.L_33 - .L_32)
.L_32:
        /*00c8*/ 	.word	0x00000000


	//----- nvinfo : EIATTR_CBANK_PARAM_SIZE
	.align		4
.L_33:
        /*00cc*/ 	.byte	0x03, 0x19
        /*00ce*/ 	.short	0x0038


	//----- nvinfo : EIATTR_PARAM_CBANK
	.align		4
        /*00d0*/ 	.byte	0x04, 0x0a
        /*00d2*/ 	.short	(.L_35 - .L_34)
	.align		4
.L_34:
        /*00d4*/ 	.word	index@(.nv.constant0.apply_color_pipeline)
        /*00d8*/ 	.short	0x0380
        /*00da*/ 	.short	0x0038


	//----- nvinfo : EIATTR_SW_WAR
	.align		4
.L_35:
        /*00dc*/ 	.byte	0x04, 0x36
        /*00de*/ 	.short	(.L_37 - .L_36)
.L_36:
        /*00e0*/ 	.word	0x00000008
.L_37:


//--------------------- .nv.callgraph             --------------------------
	.section	.nv.callgraph,"",@"SHT_CUDA_CALLGRAPH"
	.align	4
	.sectionentsize	8
	.align		4
        /*0000*/ 	.word	0x00000000
	.align		4
        /*0004*/ 	.word	0xffffffff
	.align		4
        /*0008*/ 	.word	0x00000000
	.align		4
        /*000c*/ 	.word	0xfffffffe
	.align		4
        /*0010*/ 	.word	0x00000000
	.align		4
        /*0014*/ 	.word	0xfffffffd
	.align		4
        /*0018*/ 	.word	0x00000000
	.align		4
        /*001c*/ 	.word	0xfffffffc


//--------------------- .text.apply_color_pipeline --------------------------
	.section	.text.apply_color_pipeline,"ax",@progbits
	.align	128
        .global         apply_color_pipeline
        .type           apply_color_pipeline,@function
        .size           apply_color_pipeline,(.L_x_6 - apply_color_pipeline)
        .other          apply_color_pipeline,@"STO_CUDA_ENTRY STV_DEFAULT"
apply_color_pipeline:
.text.apply_color_pipeline:
[----:B------:R-:W-:Y:S01]  /*0000*/  LDC R1, c[0x0][0x37c] ;  /* 0x0000df00ff017b82 */ /* 0x000fe20000000800 */
[----:B------:R-:W0:Y:S01]  /*0010*/  S2R R3, SR_CTAID.Y ;  /* 0x0000000000037919 */ /* 0x000e220000002600 */
[----:B------:R-:W1:Y:S01]  /*0020*/  LDCU UR4, c[0x0][0x360] ;  /* 0x00006c00ff0477ac */ /* 0x000e620008000800 */
[----:B------:R-:W0:Y:S01]  /*0030*/  S2R R2, SR_TID.Y ;  /* 0x0000000000027919 */ /* 0x000e220000002200 */
[----:B------:R-:W0:Y:S01]  /*0040*/  LDCU UR5, c[0x0][0x364] ;  /* 0x00006c80ff0577ac */ /* 0x000e220008000800 */
[----:B------:R-:W1:Y:S01]  /*0050*/  S2R R0, SR_CTAID.X ;  /* 0x0000000000007919 */ /* 0x000e620000002500 */
[----:B------:R-:W2:Y:S01]  /*0060*/  LDCU.64 UR6, c[0x0][0x390] ;  /* 0x00007200ff0677ac */ /* 0x000ea20008000a00 */
[----:B------:R-:W1:Y:S01]  /*0070*/  S2R R5, SR_TID.X ;  /* 0x0000000000057919 */ /* 0x000e620000002100 */
[----:B0-----:R-:W-:-:S05]  /*0080*/  IMAD R3, R3, UR5, R2 ;  /* 0x0000000503037c24 */ /* 0x001fca000f8e0202 */
[----:B--2---:R-:W-:Y:S01]  /*0090*/  ISETP.GE.AND P0, PT, R3, UR7, PT ;  /* 0x0000000703007c0c */ /* 0x004fe2000bf06270 */
[----:B-1----:R-:W-:-:S05]  /*00a0*/  IMAD R0, R0, UR4, R5 ;  /* 0x0000000400007c24 */ /* 0x002fca000f8e0205 */
[----:B------:R-:W-:-:S13]  /*00b0*/  ISETP.GE.OR P0, PT, R0, UR6, P0 ;  /* 0x0000000600007c0c */ /* 0x000fda0008706670 */
[----:B------:R-:W-:Y:S05]  /*00c0*/  @P0 EXIT ;  /* 0x000000000000094d */ /* 0x000fea0003800000 */
[----:B------:R-:W0:Y:S01]  /*00d0*/  LDCU UR4, c[0x0][0x3a8] ;  /* 0x00007500ff0477ac */ /* 0x000e220008000800 */
[----:B------:R-:W-:Y:S01]  /*00e0*/  IMAD R4, R3, UR6, R0 ;  /* 0x0000000603047c24 */ /* 0x000fe2000f8e0200 */
[----:B------:R-:W0:Y:S03]  /*00f0*/  LDCU UR5, c[0x0][0x3a4] ;  /* 0x00007480ff0577ac */ /* 0x000e260008000800 */
[----:B------:R-:W-:Y:S01]  /*0100*/  IMAD R4, R4, 0x3, RZ ;  /* 0x0000000304047824 */ /* 0x000fe200078e02ff */
[----:B0-----:R-:W-:-:S06]  /*0110*/  UIADD3 UR4, UPT, UPT, UR4, -UR5, URZ ;  /* 0x8000000504047290 */ /* 0x001fcc000fffe0ff */
[----:B------:R-:W-:-:S04]  /*0120*/  I2FP.F32.S32 R5, UR4 ;  /* 0x0000000400057c45 */ /* 0x000fc80008201400 */
[----:B------:R-:W-:Y:S01]  /*0130*/  IADD3 R2, PT, PT, R5, 0x1800000, RZ ;  /* 0x0180000005027810 */ /* 0x000fe20007ffe0ff */
[----:B------:R-:W0:Y:S03]  /*0140*/  LDCU.64 UR4, c[0x0][0x358] ;  /* 0x00006b00ff0477ac */ /* 0x000e260008000a00 */
[----:B------:R-:W-:-:S04]  /*0150*/  LOP3.LUT R2, R2, 0x7f800000, RZ, 0xc0, !PT ;  /* 0x7f80000002027812 */ /* 0x000fc800078ec0ff */
[----:B------:R-:W-:-:S13]  /*0160*/  ISETP.GT.U32.AND P0, PT, R2, 0x1ffffff, PT ;  /* 0x01ffffff0200780c */ /* 0x000fda0003f04070 */
[----:B0-----:R-:W-:Y:S05]  /*0170*/  @P0 BRA `(.L_x_0) ;  /* 0x00000000000c0947 */ /* 0x001fea0003800000 */
[----:B------:R-:W-:-:S07]  /*0180*/  MOV R2, 0x1a0 ;  /* 0x000001a000027802 */ /* 0x000fce0000000f00 */
[----:B------:R-:W-:Y:S05]  /*0190*/  CALL.REL.NOINC `($__internal_0_$__cuda_sm20_rcp_rn_f32_slowpath) ;  /* 0x00000004000c7944 */ /* 0x000fea0003c00000 */
[----:B------:R-:W-:Y:S05]  /*01a0*/  BRA `(.L_x_1) ;  /* 0x0000000000107947 */ /* 0x000fea0003800000 */
.L_x_0:
[----:B------:R-:W0:Y:S02]  /*01b0*/  MUFU.RCP R0, R5 ;  /* 0x0000000500007308 */ /* 0x000e240000001000 */
[----:B0-----:R-:W-:-:S04]  /*01c0*/  FFMA R2, R5, R0, -1 ;  /* 0xbf80000005027423 */ /* 0x001fc80000000000 */
[----:B------:R-:W-:-:S04]  /*01d0*/  FADD.FTZ R13, -R2, -RZ ;  /* 0x800000ff020d7221 */ /* 0x000fc80000010100 */
[----:B------:R-:W-:-:S07]  /*01e0*/  FFMA R13, R0, R13, R0 ;  /* 0x0000000d000d7223 */ /* 0x000fce0000000000 */
.L_x_1:
[----:B------:R-:W0:Y:S01]  /*01f0*/  LDC.64 R18, c[0x0][0x380] ;  /* 0x0000e000ff127b82 */ /* 0x000e220000000a00 */
[----:B------:R-:W1:Y:S01]  /*0200*/  LDCU.64 UR8, c[0x0][0x3a0] ;  /* 0x00007400ff0877ac */ /* 0x000e620008000a00 */
[----:B------:R-:W2:Y:S06]  /*0210*/  LDCU.64 UR6, c[0x0][0x398] ;  /* 0x00007300ff0677ac */ /* 0x000eac0008000a00 */
[----:B------:R-:W3:Y:S01]  /*0220*/  LDC.64 R2, c[0x0][0x3b0] ;  /* 0x0000ec00ff027b82 */ /* 0x000ee20000000a00 */
[----:B0-----:R-:W-:-:S05]  /*0230*/  IMAD.WIDE R18, R4, 0x2, R18 ;  /* 0x0000000204127825 */ /* 0x001fca00078e0212 */
[----:B------:R-:W1:Y:S04]  /*0240*/  LDG.E.U16.CONSTANT R21, desc[UR4][R18.64+0x4] ;  /* 0x0000040412157981 */ /* 0x000e68000c1e9500 */
[----:B------:R-:W4:Y:S04]  /*0250*/  LDG.E.U16.CONSTANT R20, desc[UR4][R18.64+0x2] ;  /* 0x0000020412147981 */ /* 0x000f28000c1e9500 */
[----:B------:R-:W5:Y:S04]  /*0260*/  LDG.E.U16.CONSTANT R17, desc[UR4][R18.64] ;  /* 0x0000000412117981 */ /* 0x000f68000c1e9500 */
[----:B---3--:R-:W3:Y:S04]  /*0270*/  LDG.E.CONSTANT R16, desc[UR4][R2.64+0x28] ;  /* 0x0000280402107981 */ /* 0x008ee8000c1e9900 */
[----:B------:R-:W3:Y:S04]  /*0280*/  LDG.E.CONSTANT R15, desc[UR4][R2.64+0x2c] ;  /* 0x00002c04020f7981 */ /* 0x000ee8000c1e9900 */
[----:B------:R-:W2:Y:S04]  /*0290*/  LDG.E.CONSTANT R0, desc[UR4][R2.64+0x18] ;  /* 0x0000180402007981 */ /* 0x000ea8000c1e9900 */
        /* <DEDUP_REMOVED lines=8> */
[----:B------:R0:W2:Y:S02]  /*0320*/  LDG.E.CONSTANT R14, desc[UR4][R2.64] ;  /* 0x00000004020e7981 */ /* 0x0000a4000c1e9900 */
[----:B0-----:R-:W0:Y:S02]  /*0330*/  LDC.64 R2, c[0x0][0x388] ;  /* 0x0000e200ff027b82 */ /* 0x001e240000000a00 */
[----:B0-----:R-:W-:Y:S01]  /*0340*/  IMAD.WIDE R2, R4, 0x4, R2 ;  /* 0x0000000404027825 */ /* 0x001fe200078e0202 */
[----:B-1----:R-:W-:-:S04]  /*0350*/  IADD3 R21, PT, PT, R21, -UR9, RZ ;  /* 0x8000000915157c10 */ /* 0x002fc8000fffe0ff */
[----:B------:R-:W-:Y:S02]  /*0360*/  I2FP.F32.S32 R18, R21 ;  /* 0x0000001500127245 */ /* 0x000fe40000201400 */
[----:B----4-:R-:W-:-:S03]  /*0370*/  IADD3 R20, PT, PT, R20, -UR9, RZ ;  /* 0x8000000914147c10 */ /* 0x010fc6000fffe0ff */
[----:B------:R-:W-:Y:S01]  /*0380*/  FMUL R18, R18, R13 ;  /* 0x0000000d12127220 */ /* 0x000fe20000400000 */
[----:B-----5:R-:W-:Y:S02]  /*0390*/  IADD3 R17, PT, PT, R17, -UR9, RZ ;  /* 0x8000000911117c10 */ /* 0x020fe4000fffe0ff */
[----:B------:R-:W-:Y:S02]  /*03a0*/  I2FP.F32.S32 R20, R20 ;  /* 0x0000001400147245 */ /* 0x000fe40000201400 */
[----:B------:R-:W-:Y:S02]  /*03b0*/  FMNMX R19, RZ, R18, !PT ;  /* 0x00000012ff137209 */ /* 0x000fe40007800000 */
[----:B------:R-:W-:Y:S01]  /*03c0*/  I2FP.F32.S32 R18, R17 ;  /* 0x0000001100127245 */ /* 0x000fe20000201400 */
[----:B------:R-:W-:Y:S02]  /*03d0*/  FMUL R20, R20, R13 ;  /* 0x0000000d14147220 */ /* 0x000fe40000400000 */
[----:B------:R-:W-:-:S02]  /*03e0*/  FMUL R22, R19, UR8 ;  /* 0x0000000813167c20 */ /* 0x000fc40008400000 */
[----:B------:R-:W-:Y:S01]  /*03f0*/  FMUL R18, R18, R13 ;  /* 0x0000000d12127220 */ /* 0x000fe20000400000 */
[----:B------:R-:W-:Y:S01]  /*0400*/  FMNMX R20, RZ, R20, !PT ;  /* 0x00000014ff147209 */ /* 0x000fe20007800000 */
[----:B---3--:R-:W-:-:S03]  /*0410*/  FFMA R16, R22, R16, R15 ;  /* 0x0000001016107223 */ /* 0x008fc6000000000f */
[----:B------:R-:W-:Y:S01]  /*0420*/  FMNMX R18, RZ, R18, !PT ;  /* 0x00000012ff127209 */ /* 0x000fe20007800000 */
[----:B--2---:R-:W-:Y:S01]  /*0430*/  FMUL R13, R20, UR7 ;  /* 0x00000007140d7c20 */ /* 0x004fe20008400000 */
[----:B------:R-:W-:-:S03]  /*0440*/  FFMA R15, R22, R0, R7 ;  /* 0x00000000160f7223 */ /* 0x000fc60000000007 */
[----:B------:R-:W-:Y:S01]  /*0450*/  FFMA R16, R13, R11, R16 ;  /* 0x0000000b0d107223 */ /* 0x000fe20000000010 */
[----:B------:R-:W-:Y:S01]  /*0460*/  FMUL R7, R18, UR6 ;  /* 0x0000000612077c20 */ /* 0x000fe20008400000 */
[----:B------:R-:W-:-:S03]  /*0470*/  FFMA R5, R22, R12, R5 ;  /* 0x0000000c16057223 */ /* 0x000fc60000000005 */
[----:B------:R-:W-:Y:S01]  /*0480*/  FFMA R9, R7, R9, R16 ;  /* 0x0000000907097223 */ /* 0x000fe20000000010 */
[----:B------:R-:W-:-:S03]  /*0490*/  FFMA R15, R13, R10, R15 ;  /* 0x0000000a0d0f7223 */ /* 0x000fc6000000000f */
[----:B------:R-:W-:Y:S01]  /*04a0*/  FMUL R11, R9, 0.041556000709533691406 ;  /* 0x3d2a36a0090b7820 */ /* 0x000fe20000400000 */
[----:B------:R-:W-:Y:S01]  /*04b0*/  FFMA R8, R13, R8, R5 ;  /* 0x000000080d087223 */ /* 0x000fe20000000005 */
[C---:B------:R-:W-:Y:S01]  /*04c0*/  FMUL R5, R9.reuse, -0.49853140115737915039 ;  /* 0xbeff3f8209057820 */ /* 0x040fe20000400000 */
[----:B------:R-:W-:Y:S01]  /*04d0*/  FMUL R9, R9, 1.0572252273559570312 ;  /* 0x3f87532809097820 */ /* 0x000fe20000400000 */
[C---:B------:R-:W-:Y:S01]  /*04e0*/  FFMA R6, R7.reuse, R6, R15 ;  /* 0x0000000607067223 */ /* 0x040fe2000000000f */
[----:B------:R-:W-:-:S03]  /*04f0*/  FFMA R8, R7, R14, R8 ;  /* 0x0000000e07087223 */ /* 0x000fc60000000008 */
[C---:B------:R-:W-:Y:S01]  /*0500*/  FFMA R5, R6.reuse, -1.5371384620666503906, R5 ;  /* 0xbfc4c0f406057823 */ /* 0x040fe20000000005 */
[C---:B------:R-:W-:Y:S01]  /*0510*/  FFMA R11, R6.reuse, 1.8760107755661010742, R11 ;  /* 0x3ff0211f060b7823 */ /* 0x040fe2000000000b */
[----:B------:R-:W-:Y:S02]  /*0520*/  FFMA R9, R6, -0.2040258944034576416, R9 ;  /* 0xbe50ec2a06097823 */ /* 0x000fe40000000009 */
[C---:B------:R-:W-:Y:S01]  /*0530*/  FFMA R5, R8.reuse, 3.2404541969299316406, R5 ;  /* 0x404f639a08057823 */ /* 0x040fe20000000005 */
[C---:B------:R-:W-:Y:S01]  /*0540*/  FFMA R11, R8.reuse, -0.96926599740982055664, R11 ;  /* 0xbf7821d1080b7823 */ /* 0x040fe2000000000b */
[----:B------:R-:W-:Y:S02]  /*0550*/  FFMA R9, R8, 0.055643398314714431763, R9 ;  /* 0x3d63ea5508097823 */ /* 0x000fe40000000009 */
[----:B------:R-:W-:Y:S01]  /*0560*/  FMUL.SAT R5, R5, 3.5 ;  /* 0x4060000005057820 */ /* 0x000fe20000402000 */
[----:B------:R-:W-:Y:S01]  /*0570*/  FMUL.SAT R11, R11, 3.5 ;  /* 0x406000000b0b7820 */ /* 0x000fe20000402000 */
[----:B------:R-:W-:-:S03]  /*0580*/  FMUL.SAT R9, R9, 3.5 ;  /* 0x4060000009097820 */ /* 0x000fc60000402000 */
[----:B------:R-:W-:Y:S04]  /*0590*/  STG.E desc[UR4][R2.64], R5 ;  /* 0x0000000502007986 */ /* 0x000fe8000c101904 */
[----:B------:R-:W-:Y:S04]  /*05a0*/  STG.E desc[UR4][R2.64+0x4], R11 ;  /* 0x0000040b02007986 */ /* 0x000fe8000c101904 */
[----:B------:R-:W-:Y:S01]  /*05b0*/  STG.E desc[UR4][R2.64+0x8], R9 ;  /* 0x0000080902007986 */ /* 0x000fe2000c101904 */
[----:B------:R-:W-:Y:S05]  /*05c0*/  EXIT ;  /* 0x000000000000794d */ /* 0x000fea0003800000 */
        .weak           $__internal_0_$__cuda_sm20_rcp_rn_f32_slowpath
        .type           $__internal_0_$__cuda_sm20_rcp_rn_f32_slowpath,@function
        .size           $__internal_0_$__cuda_sm20_rcp_rn_f32_slowpath,(.L_x_6 - $__internal_0_$__cuda_sm20_rcp_rn_f32_slowpath)
$__internal_0_$__cuda_sm20_rcp_rn_f32_slowpath:
[----:B------:R-:W-:-:S04]  /*05d0*/  SHF.L.U32 R0, R5, 0x1, RZ ;  /* 0x0000000105007819 */ /* 0x000fc800000006ff */
[----:B------:R-:W-:Y:S02]  /*05e0*/  SHF.R.U32.HI R3, RZ, 0x18, R0 ;  /* 0x00000018ff037819 */ /* 0x000fe40000011600 */
[----:B------:R-:W-:Y:S02]  /*05f0*/  MOV R0, R5 ;  /* 0x0000000500007202 */ /* 0x000fe40000000f00 */
[----:B------:R-:W-:-:S13]  /*0600*/  ISETP.NE.U32.AND P0, PT, R3, RZ, PT ;  /* 0x000000ff0300720c */ /* 0x000fda0003f05070 */
[----:B------:R-:W-:Y:S05]  /*0610*/  @P0 BRA `(.L_x_2) ;  /* 0x00000000002c0947 */ /* 0x000fea0003800000 */
[----:B------:R-:W-:-:S04]  /*0620*/  SHF.L.U32 R3, R0, 0x1, RZ ;  /* 0x0000000100037819 */ /* 0x000fc800000006ff */
[----:B------:R-:W-:-:S13]  /*0630*/  ISETP.NE.AND P0, PT, R3, RZ, PT ;  /* 0x000000ff0300720c */ /* 0x000fda0003f05270 */
[----:B------:R2:W3:Y:S01]  /*0640*/  @!P0 MUFU.RCP R3, R0 ;  /* 0x0000000000038308 */ /* 0x0004e20000001000 */
[----:B------:R-:W-:Y:S05]  /*0650*/  @!P0 BRA `(.L_x_3) ;  /* 0x0000000000a48947 */ /* 0x000fea0003800000 */
[----:B------:R-:W-:-:S04]  /*0660*/  FFMA R5, R0, 1.84467440737095516160e+19, RZ ;  /* 0x5f80000000057823 */ /* 0x000fc800000000ff */
[----:B--2---:R-:W3:Y:S02]  /*0670*/  MUFU.RCP R0, R5 ;  /* 0x0000000500007308 */ /* 0x004ee40000001000 */
[----:B---3--:R-:W-:-:S04]  /*0680*/  FFMA R3, R5, R0, -1 ;  /* 0xbf80000005037423 */ /* 0x008fc80000000000 */
[----:B------:R-:W-:-:S04]  /*0690*/  FADD.FTZ R3, -R3, -RZ ;  /* 0x800000ff03037221 */ /* 0x000fc80000010100 */
[----:B------:R-:W-:-:S04]  /*06a0*/  FFMA R0, R0, R3, R0 ;  /* 0x0000000300007223 */ /* 0x000fc80000000000 */
[----:B------:R-:W-:Y:S01]  /*06b0*/  FFMA R3, R0, 1.84467440737095516160e+19, RZ ;  /* 0x5f80000000037823 */ /* 0x000fe200000000ff */
[----:B------:R-:W-:Y:S06]  /*06c0*/  BRA `(.L_x_3) ;  /* 0x0000000000887947 */ /* 0x000fec0003800000 */
.L_x_2:
[----:B------:R-:W-:-:S05]  /*06d0*/  VIADD R5, R3, 0xffffff03 ;  /* 0xffffff0303057836 */ /* 0x000fca0000000000 */
[----:B------:R-:W-:-:S13]  /*06e0*/  ISETP.GT.U32.AND P0, PT, R5, 0x1, PT ;  /* 0x000000010500780c */ /* 0x000fda0003f04070 */
[----:B------:R-:W-:Y:S05]  /*06f0*/  @P0 BRA `(.L_x_4) ;  /* 0x0000000000780947 */ /* 0x000fea0003800000 */
[----:B------:R-:W-:Y:S01]  /*0700*/  LOP3.LUT R6, R0, 0x7fffff, RZ, 0xc0, !PT ;  /* 0x007fffff00067812 */ /* 0x000fe200078ec0ff */
[----:B------:R-:W-:Y:S02]  /*0710*/  HFMA2 R10, -RZ, RZ, 0, 1.78813934326171875e-07 ;  /* 0x00000003ff0a7431 */ /* 0x000fe400000001ff */
[----:B------:R-:W-:Y:S01]  /*0720*/  VIADD R3, R3, 0xffffff04 ;  /* 0xffffff0403037836 */ /* 0x000fe20000000000 */
[----:B------:R-:W-:-:S04]  /*0730*/  LOP3.LUT R6, R6, 0x3f800000, RZ, 0xfc, !PT ;  /* 0x3f80000006067812 */ /* 0x000fc800078efcff */
[----:B------:R-:W0:Y:S01]  /*0740*/  MUFU.RCP R7, R6 ;  /* 0x0000000600077308 */ /* 0x000e220000001000 */
[----:B------:R-:W-:Y:S01]  /*0750*/  SHF.L.U32 R11, R10, R5, RZ ;  /* 0x000000050a0b7219 */ /* 0x000fe200000006ff */
[----:B0-----:R-:W-:-:S04]  /*0760*/  FFMA R8, R6, R7, -1 ;  /* 0xbf80000006087423 */ /* 0x001fc80000000007 */
[----:B------:R-:W-:-:S04]  /*0770*/  FADD.FTZ R8, -R8, -RZ ;  /* 0x800000ff08087221 */ /* 0x000fc80000010100 */
[CCC-:B------:R-:W-:Y:S01]  /*0780*/  FFMA.RM R9, R7.reuse, R8.reuse, R7.reuse ;  /* 0x0000000807097223 */ /* 0x1c0fe20000004007 */
[----:B------:R-:W-:-:S04]  /*0790*/  FFMA.RP R8, R7, R8, R7 ;  /* 0x0000000807087223 */ /* 0x000fc80000008007 */
[C---:B------:R-:W-:Y:S02]  /*07a0*/  LOP3.LUT R7, R9.reuse, 0x7fffff, RZ, 0xc0, !PT ;  /* 0x007fffff09077812 */ /* 0x040fe400078ec0ff */
[----:B------:R-:W-:Y:S02]  /*07b0*/  FSETP.NEU.FTZ.AND P0, PT, R9, R8, PT ;  /* 0x000000080900720b */ /* 0x000fe40003f1d000 */
[----:B------:R-:W-:Y:S02]  /*07c0*/  LOP3.LUT R8, R7, 0x800000, RZ, 0xfc, !PT ;  /* 0x0080000007087812 */ /* 0x000fe400078efcff */
[----:B------:R-:W-:Y:S02]  /*07d0*/  SEL R7, RZ, 0xffffffff, !P0 ;  /* 0xffffffffff077807 */ /* 0x000fe40004000000 */
[----:B------:R-:W-:Y:S02]  /*07e0*/  LOP3.LUT R6, R11, R8, RZ, 0xc0, !PT ;  /* 0x000000080b067212 */ /* 0x000fe400078ec0ff */
[----:B------:R-:W-:-:S02]  /*07f0*/  IADD3 R7, PT, PT, -R7, RZ, RZ ;  /* 0x000000ff07077210 */ /* 0x000fc40007ffe1ff */
[-C--:B------:R-:W-:Y:S02]  /*0800*/  SHF.R.U32.HI R6, RZ, R5.reuse, R6 ;  /* 0x00000005ff067219 */ /* 0x080fe40000011606 */
[--C-:B------:R-:W-:Y:S02]  /*0810*/  LOP3.LUT P1, RZ, R7, R5, R8.reuse, 0xf8, !PT ;  /* 0x0000000507ff7212 */ /* 0x100fe4000782f808 */
[C---:B------:R-:W-:Y:S02]  /*0820*/  LOP3.LUT P0, RZ, R6.reuse, 0x1, RZ, 0xc0, !PT ;  /* 0x0000000106ff7812 */ /* 0x040fe4000780c0ff */
[----:B------:R-:W-:Y:S02]  /*0830*/  LOP3.LUT P2, RZ, R6, 0x2, RZ, 0xc0, !PT ;  /* 0x0000000206ff7812 */ /* 0x000fe4000784c0ff */
[----:B------:R-:W-:Y:S02]  /*0840*/  SHF.R.U32.HI R3, RZ, R3, R8 ;  /* 0x00000003ff037219 */ /* 0x000fe40000011608 */
[----:B------:R-:W-:-:S02]  /*0850*/  PLOP3.LUT P0, PT, P0, P1, P2, 0xe0, 0x0 ;  /* 0x000000000000781c */ /* 0x000fc40000703c20 */
[----:B------:R-:W-:Y:S02]  /*0860*/  LOP3.LUT P1, RZ, R0, 0x7fffff, RZ, 0xc0, !PT ;  /* 0x007fffff00ff7812 */ /* 0x000fe4000782c0ff */
[----:B------:R-:W-:-:S04]  /*0870*/  SEL R5, RZ, 0x1, !P0 ;  /* 0x00000001ff057807 */ /* 0x000fc80004000000 */
[----:B------:R-:W-:-:S04]  /*0880*/  IADD3 R5, PT, PT, -R5, RZ, RZ ;  /* 0x000000ff05057210 */ /* 0x000fc80007ffe1ff */
[----:B------:R-:W-:-:S13]  /*0890*/  ISETP.GE.AND P0, PT, R5, RZ, PT ;  /* 0x000000ff0500720c */ /* 0x000fda0003f06270 */
[----:B------:R-:W-:-:S04]  /*08a0*/  @!P0 IADD3 R3, PT, PT, R3, 0x1, RZ ;  /* 0x0000000103038810 */ /* 0x000fc80007ffe0ff */
[----:B------:R-:W-:-:S04]  /*08b0*/  @!P1 SHF.L.U32 R3, R3, 0x1, RZ ;  /* 0x0000000103039819 */ /* 0x000fc800000006ff */
[----:B------:R-:W-:Y:S01]  /*08c0*/  LOP3.LUT R3, R3, 0x80000000, R0, 0xf8, !PT ;  /* 0x8000000003037812 */ /* 0x000fe200078ef800 */
[----:B------:R-:W-:Y:S06]  /*08d0*/  BRA `(.L_x_3) ;  /* 0x0000000000047947 */ /* 0x000fec0003800000 */
.L_x_4:
[----:B------:R0:W1:Y:S02]  /*08e0*/  MUFU.RCP R3, R0 ;  /* 0x0000000000037308 */ /* 0x0000640000001000 */
.L_x_3:
[----:B-1-3--:R-:W-:Y:S02]  /*08f0*/  MOV R13, R3 ;  /* 0x00000003000d7202 */ /* 0x00afe40000000f00 */
[----:B------:R-:W-:-:S04]  /*0900*/  MOV R3, 0x0 ;  /* 0x0000000000037802 */ /* 0x000fc80000000f00 */
[----:B0-2---:R-:W-:Y:S05]  /*0910*/  RET.REL.NODEC R2 `(apply_color_pipeline) ;  /* 0xfffffff402b87950 */ /* 0x005fea0003c3ffff */
.L_x_5:
[----:B------:R-:W-:-:S00]  /*0920*/  BRA `(.L_x_5) ;  /* 0xfffffffc00fc7947 */ /* 0x000fc0000383ffff */
[----:B------:R-:W-:-:S00]  /*0930*/  NOP ;  /* 0x0000000000007918 */ /* 0x000fc00000000000 */
        /* <DEDUP_REMOVED lines=12> */
.L_x_6:


//--------------------- .nv.shared.reserved.0     --------------------------
	.section	.nv.shared.reserved.0,"aw",@nobits
	.weak		__nv_reservedSMEM_offset_0_alias
	.size		__nv_reservedSMEM_offset_0_alias, 0, 64
	.other		__nv_reservedSMEM_offset_0_alias,@"STO_CUDA_RESERVED_SHARED STV_DEFAULT"
__nv_reservedSMEM_offset_0_alias:
	.zero		0
	.zero		64


//--------------------- .nv.constant0.apply_color_pipeline --------------------------
	.section	.nv.constant0.apply_color_pipeline,"a",@progbits
	.sectionflags	@""
	.align	4
.nv.constant0.apply_color_pipeline:
	.zero		952


//--------------------- SYMBOLS --------------------------

	.type		.nv.reservedSmem.offset0,@object
	.size		.nv.reservedSmem.offset0,0x4
